//
// Generated by NVIDIA NVVM Compiler
//
// Compiler Build ID: CL-36424714
// Cuda compilation tools, release 13.0, V13.0.88
// Based on NVVM 20.0.0
//

.version 9.0
.target sm_100
.address_size 64

	// .globl	_Z15applyEdgeFilterPKhPhii
.const .align 4 .b8 filter[36] = {0, 0, 0, 0, 255, 255, 255, 255, 0, 0, 0, 0, 255, 255, 255, 255, 5, 0, 0, 0, 255, 255, 255, 255, 0, 0, 0, 0, 255, 255, 255, 255};

.visible .entry _Z15applyEdgeFilterPKhPhii(
	.param .u64 .ptr .align 1 _Z15applyEdgeFilterPKhPhii_param_0,
	.param .u64 .ptr .align 1 _Z15applyEdgeFilterPKhPhii_param_1,
	.param .u32 _Z15applyEdgeFilterPKhPhii_param_2,
	.param .u32 _Z15applyEdgeFilterPKhPhii_param_3
)
{
	.reg .pred 	%p<4>;
	.reg .b32 	%r<128>;
	.reg .b32 	%f<58>;
	.reg .b64 	%rd<27>;

	ld.param.u32 	%r1, [_Z15applyEdgeFilterPKhPhii_param_2];
	ld.param.u32 	%r3, [_Z15applyEdgeFilterPKhPhii_param_3];
	mov.u32 	%r4, %ctaid.x;
	mov.u32 	%r5, %ntid.x;
	mov.u32 	%r6, %tid.x;
	mad.lo.s32 	%r7, %r4, %r5, %r6;
	mov.u32 	%r8, %ctaid.y;
	mov.u32 	%r9, %ntid.y;
	mov.u32 	%r10, %tid.y;
	mad.lo.s32 	%r11, %r8, %r9, %r10;
	setp.ge.s32 	%p1, %r7, %r1;
	setp.ge.s32 	%p2, %r11, %r3;
	or.pred  	%p3, %p1, %p2;
	@%p3 bra 	$L__BB0_2;
	ld.param.u32 	%r127, [_Z15applyEdgeFilterPKhPhii_param_2];
	ld.param.u64 	%rd26, [_Z15applyEdgeFilterPKhPhii_param_1];
	ld.param.u64 	%rd25, [_Z15applyEdgeFilterPKhPhii_param_0];
	cvta.to.global.u64 	%rd3, %rd26;
	cvta.to.global.u64 	%rd4, %rd25;
	mov.u32 	%r13, %ctaid.y;
	mov.u32 	%r14, %ntid.y;
	mov.u32 	%r15, %tid.y;
	mad.lo.s32 	%r16, %r13, %r14, %r15;
	mov.u32 	%r17, %ctaid.x;
	mov.u32 	%r18, %ntid.x;
	mov.u32 	%r19, %tid.x;
	mad.lo.s32 	%r20, %r17, %r18, %r19;
	mad.lo.s32 	%r21, %r127, %r16, %r20;
	mul.lo.s32 	%r22, %r21, 3;
	add.s32 	%r23, %r16, 2;
	min.u32 	%r24, %r23, %r3;
	add.s32 	%r25, %r24, -1;
	mad.lo.s32 	%r26, %r25, %r127, -1;
	max.s32 	%r27, %r20, 1;
	min.s32 	%r28, %r27, %r127;
	add.s32 	%r29, %r26, %r28;
	mul.lo.s32 	%r30, %r29, 3;
	max.u32 	%r31, %r16, 1;
	min.u32 	%r32, %r31, %r3;
	add.s32 	%r33, %r32, -1;
	mad.lo.s32 	%r34, %r33, %r127, -1;
	add.s32 	%r35, %r34, %r28;
	mul.lo.s32 	%r36, %r35, 3;
	cvt.s64.s32 	%rd5, %r36;
	add.s64 	%rd6, %rd4, %rd5;
	ld.global.u8 	%r37, [%rd6];
	ld.const.u32 	%r38, [filter];
	mul.lo.s32 	%r39, %r38, %r37;
	cvt.rn.f32.s32 	%f1, %r39;
	max.s32 	%r40, %r20, 0;
	add.s32 	%r41, %r40, 1;
	min.s32 	%r42, %r41, %r127;
	add.s32 	%r43, %r34, %r42;
	mul.lo.s32 	%r44, %r43, 3;
	cvt.s64.s32 	%rd7, %r44;
	add.s64 	%rd8, %rd4, %rd7;
	ld.global.u8 	%r45, [%rd8];
	ld.const.u32 	%r46, [filter+4];
	mul.lo.s32 	%r47, %r46, %r45;
	cvt.rn.f32.s32 	%f2, %r47;
	add.f32 	%f3, %f1, %f2;
	max.s32 	%r48, %r20, -1;
	add.s32 	%r49, %r48, 2;
	min.s32 	%r50, %r49, %r127;
	add.s32 	%r51, %r34, %r50;
	mul.lo.s32 	%r52, %r51, 3;
	cvt.s64.s32 	%rd9, %r52;
	add.s64 	%rd10, %rd4, %rd9;
	ld.global.u8 	%r53, [%rd10];
	ld.const.u32 	%r54, [filter+8];
	mul.lo.s32 	%r55, %r54, %r53;
	cvt.rn.f32.s32 	%f4, %r55;
	add.f32 	%f5, %f3, %f4;
	add.s32 	%r56, %r16, 1;
	min.u32 	%r57, %r56, %r3;
	add.s32 	%r58, %r57, -1;
	mad.lo.s32 	%r59, %r58, %r127, -1;
	add.s32 	%r60, %r59, %r28;
	mul.lo.s32 	%r61, %r60, 3;
	cvt.s64.s32 	%rd11, %r61;
	add.s64 	%rd12, %rd4, %rd11;
	ld.global.u8 	%r62, [%rd12];
	ld.const.u32 	%r63, [filter+12];
	mul.lo.s32 	%r64, %r63, %r62;
	cvt.rn.f32.s32 	%f6, %r64;
	add.f32 	%f7, %f5, %f6;
	add.s32 	%r65, %r59, %r42;
	mul.lo.s32 	%r66, %r65, 3;
	cvt.s64.s32 	%rd13, %r66;
	add.s64 	%rd14, %rd4, %rd13;
	ld.global.u8 	%r67, [%rd14];
	ld.const.u32 	%r68, [filter+16];
	mul.lo.s32 	%r69, %r68, %r67;
	cvt.rn.f32.s32 	%f8, %r69;
	add.f32 	%f9, %f7, %f8;
	add.s32 	%r70, %r59, %r50;
	mul.lo.s32 	%r71, %r70, 3;
	cvt.s64.s32 	%rd15, %r71;
	add.s64 	%rd16, %rd4, %rd15;
	ld.global.u8 	%r72, [%rd16];
	ld.const.u32 	%r73, [filter+20];
	mul.lo.s32 	%r74, %r73, %r72;
	cvt.rn.f32.s32 	%f10, %r74;
	add.f32 	%f11, %f9, %f10;
	cvt.s64.s32 	%rd17, %r30;
	add.s64 	%rd18, %rd4, %rd17;
	ld.global.u8 	%r75, [%rd18];
	ld.const.u32 	%r76, [filter+24];
	mul.lo.s32 	%r77, %r76, %r75;
	cvt.rn.f32.s32 	%f12, %r77;
	add.f32 	%f13, %f11, %f12;
	add.s32 	%r78, %r26, %r42;
	mul.lo.s32 	%r79, %r78, 3;
	cvt.s64.s32 	%rd19, %r79;
	add.s64 	%rd20, %rd4, %rd19;
	ld.global.u8 	%r80, [%rd20];
	ld.const.u32 	%r81, [filter+28];
	mul.lo.s32 	%r82, %r81, %r80;
	cvt.rn.f32.s32 	%f14, %r82;
	add.f32 	%f15, %f13, %f14;
	add.s32 	%r83, %r26, %r50;
	mul.lo.s32 	%r84, %r83, 3;
	cvt.s64.s32 	%rd21, %r84;
	add.s64 	%rd22, %rd4, %rd21;
	ld.global.u8 	%r85, [%rd22];
	ld.const.u32 	%r86, [filter+32];
	mul.lo.s32 	%r87, %r86, %r85;
	cvt.rn.f32.s32 	%f16, %r87;
	add.f32 	%f17, %f15, %f16;
	max.f32 	%f18, %f17, 0f00000000;
	min.f32 	%f19, %f18, 0f437F0000;
	cvt.rzi.u32.f32 	%r88, %f19;
	cvt.s64.s32 	%rd23, %r22;
	add.s64 	%rd24, %rd3, %rd23;
	st.global.u8 	[%rd24], %r88;
	ld.global.u8 	%r89, [%rd6+1];
	mul.lo.s32 	%r90, %r38, %r89;
	cvt.rn.f32.s32 	%f20, %r90;
	ld.global.u8 	%r91, [%rd8+1];
	mul.lo.s32 	%r92, %r46, %r91;
	cvt.rn.f32.s32 	%f21, %r92;
	add.f32 	%f22, %f20, %f21;
	ld.global.u8 	%r93, [%rd10+1];
	mul.lo.s32 	%r94, %r54, %r93;
	cvt.rn.f32.s32 	%f23, %r94;
	add.f32 	%f24, %f22, %f23;
	ld.global.u8 	%r95, [%rd12+1];
	mul.lo.s32 	%r96, %r63, %r95;
	cvt.rn.f32.s32 	%f25, %r96;
	add.f32 	%f26, %f24, %f25;
	ld.global.u8 	%r97, [%rd14+1];
	mul.lo.s32 	%r98, %r68, %r97;
	cvt.rn.f32.s32 	%f27, %r98;
	add.f32 	%f28, %f26, %f27;
	ld.global.u8 	%r99, [%rd16+1];
	mul.lo.s32 	%r100, %r73, %r99;
	cvt.rn.f32.s32 	%f29, %r100;
	add.f32 	%f30, %f28, %f29;
	ld.global.u8 	%r101, [%rd18+1];
	mul.lo.s32 	%r102, %r76, %r101;
	cvt.rn.f32.s32 	%f31, %r102;
	add.f32 	%f32, %f30, %f31;
	ld.global.u8 	%r103, [%rd20+1];
	mul.lo.s32 	%r104, %r81, %r103;
	cvt.rn.f32.s32 	%f33, %r104;
	add.f32 	%f34, %f32, %f33;
	ld.global.u8 	%r105, [%rd22+1];
	mul.lo.s32 	%r106, %r86, %r105;
	cvt.rn.f32.s32 	%f35, %r106;
	add.f32 	%f36, %f34, %f35;
	max.f32 	%f37, %f36, 0f00000000;
	min.f32 	%f38, %f37, 0f437F0000;
	cvt.rzi.u32.f32 	%r107, %f38;
	st.global.u8 	[%rd24+1], %r107;
	ld.global.u8 	%r108, [%rd6+2];
	mul.lo.s32 	%r109, %r38, %r108;
	cvt.rn.f32.s32 	%f39, %r109;
	ld.global.u8 	%r110, [%rd8+2];
	mul.lo.s32 	%r111, %r46, %r110;
	cvt.rn.f32.s32 	%f40, %r111;
	add.f32 	%f41, %f39, %f40;
	ld.global.u8 	%r112, [%rd10+2];
	mul.lo.s32 	%r113, %r54, %r112;
	cvt.rn.f32.s32 	%f42, %r113;
	add.f32 	%f43, %f41, %f42;
	ld.global.u8 	%r114, [%rd12+2];
	mul.lo.s32 	%r115, %r63, %r114;
	cvt.rn.f32.s32 	%f44, %r115;
	add.f32 	%f45, %f43, %f44;
	ld.global.u8 	%r116, [%rd14+2];
	mul.lo.s32 	%r117, %r68, %r116;
	cvt.rn.f32.s32 	%f46, %r117;
	add.f32 	%f47, %f45, %f46;
	ld.global.u8 	%r118, [%rd16+2];
	mul.lo.s32 	%r119, %r73, %r118;
	cvt.rn.f32.s32 	%f48, %r119;
	add.f32 	%f49, %f47, %f48;
	ld.global.u8 	%r120, [%rd18+2];
	mul.lo.s32 	%r121, %r76, %r120;
	cvt.rn.f32.s32 	%f50, %r121;
	add.f32 	%f51, %f49, %f50;
	ld.global.u8 	%r122, [%rd20+2];
	mul.lo.s32 	%r123, %r81, %r122;
	cvt.rn.f32.s32 	%f52, %r123;
	add.f32 	%f53, %f51, %f52;
	ld.global.u8 	%r124, [%rd22+2];
	mul.lo.s32 	%r125, %r86, %r124;
	cvt.rn.f32.s32 	%f54, %r125;
	add.f32 	%f55, %f53, %f54;
	max.f32 	%f56, %f55, 0f00000000;
	min.f32 	%f57, %f56, 0f437F0000;
	cvt.rzi.u32.f32 	%r126, %f57;
	st.global.u8 	[%rd24+2], %r126;
$L__BB0_2:
	ret;

}


// ===== COMPILED SASS (sm_100) =====

	.target	sm_100

	.elftype	@"ET_EXEC"


//--------------------- .note.nv.tkinfo           --------------------------
	.section	.note.nv.tkinfo,"",@"SHT_NOTE"
	.sectionflags	@"SHF_NOTE_NV_TKINFO"
	.tkinfo
        /*0018*/ 	.word	0x00000002
        /*0030*/ 	.string	""
        /*0030*/ 	.string	"ptxas"
        /*0030*/ 	.string	"Cuda compilation tools, release 13.0, V13.0.88"
        /*0030*/ 	.string	"Build cuda_13.0.r13.0/compiler.36424714_0"
        /*0030*/ 	.string	"-arch sm_100 -m 64 "



//--------------------- .note.nv.cuinfo           --------------------------
	.section	.note.nv.cuinfo,"",@"SHT_NOTE"
	.sectionflags	@"SHF_NOTE_NV_CUINFO"
        /*0018*/ 	.short	0x0002
        /*001a*/ 	.short	0x0064
        /*001c*/ 	.short	0x0082
	.zero		2


//--------------------- .nv.info                  --------------------------
	.section	.nv.info,"",@"SHT_CUDA_INFO"
	.align	4


	//----- nvinfo : EIATTR_REGCOUNT
	.align		4
        /*0000*/ 	.byte	0x04, 0x2f
        /*0002*/ 	.short	(.L_2 - .L_1)
	.align		4
.L_1:
        /*0004*/ 	.word	index@(_Z15applyEdgeFilterPKhPhii)
        /*0008*/ 	.word	0x0000001e


	//----- nvinfo : EIATTR_FRAME_SIZE
	.align		4
.L_2:
        /*000c*/ 	.byte	0x04, 0x11
        /*000e*/ 	.short	(.L_4 - .L_3)
	.align		4
.L_3:
        /*0010*/ 	.word	index@(_Z15applyEdgeFilterPKhPhii)
        /*0014*/ 	.word	0x00000000


	//----- nvinfo : EIATTR_MIN_STACK_SIZE
	.align		4
.L_4:
        /*0018*/ 	.byte	0x04, 0x12
        /*001a*/ 	.short	(.L_6 - .L_5)
	.align		4
.L_5:
        /*001c*/ 	.word	index@(_Z15applyEdgeFilterPKhPhii)
        /*0020*/ 	.word	0x00000000
.L_6:


//--------------------- .nv.compat                --------------------------
	.section	.nv.compat,"",@"SHT_CUDA_COMPAT_INFO"
	.align	4
        /*0000*/ 	.byte	0x02, 0x09, 0x00, 0x00, 0x02, 0x02, 0x01, 0x00, 0x02, 0x05, 0x05, 0x00, 0x03, 0x07, 0x01, 0x01
        /*0010*/ 	.byte	0x02, 0x03, 0x00, 0x00, 0x02, 0x06, 0x01, 0x00, 0x04, 0x0b, 0x08, 0x00, 0x09, 0x00, 0x00, 0x00
        /*0020*/ 	.byte	0x00, 0x00, 0x00, 0x00


//--------------------- .nv.info._Z15applyEdgeFilterPKhPhii --------------------------
	.section	.nv.info._Z15applyEdgeFilterPKhPhii,"",@"SHT_CUDA_INFO"
	.sectionflags	@""
	.align	4


	//----- nvinfo : EIATTR_CUDA_API_VERSION
	.align		4
        /*0000*/ 	.byte	0x04, 0x37
        /*0002*/ 	.short	(.L_8 - .L_7)
.L_7:
        /*0004*/ 	.word	0x00000082


	//----- nvinfo : EIATTR_KPARAM_INFO
	.align		4
.L_8:
        /*0008*/ 	.byte	0x04, 0x17
        /*000a*/ 	.short	(.L_10 - .L_9)
.L_9:
        /*000c*/ 	.word	0x00000000
        /*0010*/ 	.short	0x0003
        /*0012*/ 	.short	0x0014
        /*0014*/ 	.byte	0x00, 0xf0, 0x11, 0x00


	//----- nvinfo : EIATTR_KPARAM_INFO
	.align		4
.L_10:
        /*0018*/ 	.byte	0x04, 0x17
        /*001a*/ 	.short	(.L_12 - .L_11)
.L_11:
        /*001c*/ 	.word	0x00000000
        /*0020*/ 	.short	0x0002
        /*0022*/ 	.short	0x0010
        /*0024*/ 	.byte	0x00, 0xf0, 0x11, 0x00


	//----- nvinfo : EIATTR_KPARAM_INFO
	.align		4
.L_12:
        /*0028*/ 	.byte	0x04, 0x17
        /*002a*/ 	.short	(.L_14 - .L_13)
.L_13:
        /*002c*/ 	.word	0x00000000
        /*0030*/ 	.short	0x0001
        /*0032*/ 	.short	0x0008
        /*0034*/ 	.byte	0x00, 0xf5, 0x21, 0x00


	//----- nvinfo : EIATTR_KPARAM_INFO
	.align		4
.L_14:
        /*0038*/ 	.byte	0x04, 0x17
        /*003a*/ 	.short	(.L_16 - .L_15)
.L_15:
        /*003c*/ 	.word	0x00000000
        /*0040*/ 	.short	0x0000
        /*0042*/ 	.short	0x0000
        /*0044*/ 	.byte	0x00, 0xf5, 0x21, 0x00


	//----- nvinfo : EIATTR_SPARSE_MMA_MASK
	.align		4
.L_16:
        /*0048*/ 	.byte	0x03, 0x50
        /*004a*/ 	.short	0x0000


	//----- nvinfo : EIATTR_MAXREG_COUNT
	.align		4
        /*004c*/ 	.byte	0x03, 0x1b
        /*004e*/ 	.short	0x00ff


	//----- nvinfo : EIATTR_MERCURY_ISA_VERSION
	.align		4
        /*0050*/ 	.byte	0x03, 0x5f
        /*0052*/ 	.short	0x0101


	//----- nvinfo : EIATTR_VRC_CTA_INIT_COUNT
	.align		4
        /*0054*/ 	.byte	0x02, 0x4a
	.zero		1
	.zero		1


	//----- nvinfo : EIATTR_EXIT_INSTR_OFFSETS
	.align		4
        /*0058*/ 	.byte	0x04, 0x1c
        /*005a*/ 	.short	(.L_18 - .L_17)


	//   ....[0]....
.L_17:
        /*005c*/ 	.word	0x000000c0


	//   ....[1]....
        /*0060*/ 	.word	0x00000c30


	//----- nvinfo : EIATTR_CBANK_PARAM_SIZE
	.align		4
.L_18:
        /*0064*/ 	.byte	0x03, 0x19
        /*0066*/ 	.short	0x0018


	//----- nvinfo : EIATTR_PARAM_CBANK
	.align		4
        /*0068*/ 	.byte	0x04, 0x0a
        /*006a*/ 	.short	(.L_20 - .L_19)
	.align		4
.L_19:
        /*006c*/ 	.word	index@(.nv.constant0._Z15applyEdgeFilterPKhPhii)
        /*0070*/ 	.short	0x0380
        /*0072*/ 	.short	0x0018


	//----- nvinfo : EIATTR_SW_WAR
	.align		4
.L_20:
        /*0074*/ 	.byte	0x04, 0x36
        /*0076*/ 	.short	(.L_22 - .L_21)
.L_21:
        /*0078*/ 	.word	0x00000008
.L_22:


//--------------------- .nv.callgraph             --------------------------
	.section	.nv.callgraph,"",@"SHT_CUDA_CALLGRAPH"
	.align	4
	.sectionentsize	8
	.align		4
        /*0000*/ 	.word	0x00000000
	.align		4
        /*0004*/ 	.word	0xffffffff
	.align		4
        /*0008*/ 	.word	0x00000000
	.align		4
        /*000c*/ 	.word	0xfffffffe
	.align		4
        /*0010*/ 	.word	0x00000000
	.align		4
        /*0014*/ 	.word	0xfffffffd
	.align		4
        /*0018*/ 	.word	0x00000000
	.align		4
        /*001c*/ 	.word	0xfffffffc


//--------------------- .nv.constant3             --------------------------
	.section	.nv.constant3,"a",@progbits
	.align	4
.nv.constant3:
	.type		filter,@object
	.size		filter,(.L_0 - filter)
filter:
        /*0000*/ 	.byte	0x00, 0x00, 0x00, 0x00, 0xff, 0xff, 0xff, 0xff, 0x00, 0x00, 0x00, 0x00, 0xff, 0xff, 0xff, 0xff
        /*0010*/ 	.byte	0x05, 0x00, 0x00, 0x00, 0xff, 0xff, 0xff, 0xff, 0x00, 0x00, 0x00, 0x00, 0xff, 0xff, 0xff, 0xff
        /*0020*/ 	.byte	0x00, 0x00, 0x00, 0x00
.L_0:


//--------------------- .text._Z15applyEdgeFilterPKhPhii --------------------------
	.section	.text._Z15applyEdgeFilterPKhPhii,"ax",@progbits
	.align	128
        .global         _Z15applyEdgeFilterPKhPhii
        .type           _Z15applyEdgeFilterPKhPhii,@function
        .size           _Z15applyEdgeFilterPKhPhii,(.L_x_1 - _Z15applyEdgeFilterPKhPhii)
        .other          _Z15applyEdgeFilterPKhPhii,@"STO_CUDA_ENTRY STV_DEFAULT"
_Z15applyEdgeFilterPKhPhii:
.text._Z15applyEdgeFilterPKhPhii:
[----:B------:R-:W-:Y:S01]  /*0000*/  LDC R1, c[0x0][0x37c] ;  /* 0x0000df00ff017b82 */ /* 0x000fe20000000800 */
[----:B------:R-:W0:Y:S07]  /*0010*/  S2R R5, SR_TID.Y ;  /* 0x0000000000057919 */ /* 0x000e2e0000002200 */
[----:B------:R-:W1:Y:S01]  /*0020*/  LDC R3, c[0x0][0x360] ;  /* 0x0000d800ff037b82 */ /* 0x000e620000000800 */
[----:B------:R-:W1:Y:S07]  /*0030*/  S2R R4, SR_TID.X ;  /* 0x0000000000047919 */ /* 0x000e6e0000002100 */
[----:B------:R-:W0:Y:S08]  /*0040*/  S2UR UR7, SR_CTAID.Y ;  /* 0x00000000000779c3 */ /* 0x000e300000002600 */
[----:B------:R-:W0:Y:S08]  /*0050*/  LDC R0, c[0x0][0x364] ;  /* 0x0000d900ff007b82 */ /* 0x000e300000000800 */
[----:B------:R-:W1:Y:S08]  /*0060*/  S2UR UR6, SR_CTAID.X ;  /* 0x00000000000679c3 */ /* 0x000e700000002500 */
[----:B------:R-:W2:Y:S01]  /*0070*/  LDC.64 R14, c[0x0][0x390] ;  /* 0x0000e400ff0e7b82 */ /* 0x000ea20000000a00 */
[----:B0-----:R-:W-:-:S02]  /*0080*/  IMAD R0, R0, UR7, R5 ;  /* 0x0000000700007c24 */ /* 0x001fc4000f8e0205 */
[----:B-1----:R-:W-:-:S03]  /*0090*/  IMAD R3, R3, UR6, R4 ;  /* 0x0000000603037c24 */ /* 0x002fc6000f8e0204 */
[----:B--2---:R-:W-:-:S04]  /*00a0*/  ISETP.GE.AND P0, PT, R0, R15, PT ;  /* 0x0000000f0000720c */ /* 0x004fc80003f06270 */
[----:B------:R-:W-:-:S13]  /*00b0*/  ISETP.GE.OR P0, PT, R3, R14, P0 ;  /* 0x0000000e0300720c */ /* 0x000fda0000706670 */
[----:B------:R-:W-:Y:S05]  /*00c0*/  @P0 EXIT ;  /* 0x000000000000094d */ /* 0x000fea0003800000 */
[----:B------:R-:W0:Y:S01]  /*00d0*/  LDC R0, c[0x0][0x364] ;  /* 0x0000d900ff007b82 */ /* 0x000e220000000800 */
[----:B------:R-:W1:Y:S01]  /*00e0*/  LDCU.128 UR8, c[0x0][0x380] ;  /* 0x00007000ff0877ac */ /* 0x000e620008000c00 */
[----:B------:R-:W2:Y:S06]  /*00f0*/  LDCU.64 UR4, c[0x0][0x358] ;  /* 0x00006b00ff0477ac */ /* 0x000eac0008000a00 */
[----:B------:R-:W3:Y:S01]  /*0100*/  LDC R17, c[0x0][0x360] ;  /* 0x0000d800ff117b82 */ /* 0x000ee20000000800 */
[----:B------:R-:W4:Y:S01]  /*0110*/  LDCU.128 UR12, c[0x3][URZ] ;  /* 0x00c00000ff0c77ac */ /* 0x000f220008000c00 */
[----:B------:R-:W5:Y:S01]  /*0120*/  LDCU.128 UR16, c[0x3][0x10] ;  /* 0x00c00200ff1077ac */ /* 0x000f620008000c00 */
[----:B0-----:R-:W-:-:S05]  /*0130*/  IMAD R0, R0, UR7, R5 ;  /* 0x0000000700007c24 */ /* 0x001fca000f8e0205 */
[C---:B------:R-:W-:Y:S02]  /*0140*/  VIMNMX.U32 R2, PT, PT, R0.reuse, 0x1, !PT ;  /* 0x0000000100027848 */ /* 0x040fe40007fe0000 */
[----:B------:R-:W-:Y:S01]  /*0150*/  VIADDMNMX.U32 R6, R0, 0x1, R15, PT ;  /* 0x0000000100067846 */ /* 0x000fe2000380000f */
[----:B---3--:R-:W-:Y:S01]  /*0160*/  IMAD R17, R17, UR6, R4 ;  /* 0x0000000611117c24 */ /* 0x008fe2000f8e0204 */
[----:B------:R-:W-:Y:S02]  /*0170*/  VIMNMX.U32 R2, PT, PT, R2, R15, PT ;  /* 0x0000000f02027248 */ /* 0x000fe40003fe0000 */
[----:B------:R-:W-:Y:S02]  /*0180*/  IADD3 R21, PT, PT, R6, -0x1, RZ ;  /* 0xffffffff06157810 */ /* 0x000fe40007ffe0ff */
[----:B------:R-:W-:Y:S02]  /*0190*/  IADD3 R3, PT, PT, R2, -0x1, RZ ;  /* 0xffffffff02037810 */ /* 0x000fe40007ffe0ff */
[----:B------:R-:W-:Y:S01]  /*01a0*/  VIMNMX R19, PT, PT, R17, 0x1, !PT ;  /* 0x0000000111137848 */ /* 0x000fe20007fe0100 */
[-C--:B------:R-:W-:Y:S01]  /*01b0*/  IMAD R21, R21, R14.reuse, -0x1 ;  /* 0xffffffff15157424 */ /* 0x080fe200078e020e */
[----:B------:R-:W-:Y:S01]  /*01c0*/  VIMNMX R5, PT, PT, RZ, R17, !PT ;  /* 0x00000011ff057248 */ /* 0x000fe20007fe0100 */
[-C--:B------:R-:W-:Y:S01]  /*01d0*/  IMAD R3, R3, R14.reuse, -0x1 ;  /* 0xffffffff03037424 */ /* 0x080fe200078e020e */
[----:B------:R-:W-:-:S02]  /*01e0*/  VIMNMX R19, PT, PT, R19, R14, PT ;  /* 0x0000000e13137248 */ /* 0x000fc40003fe0100 */
[----:B------:R-:W-:Y:S02]  /*01f0*/  VIADDMNMX R18, R5, 0x1, R14, PT ;  /* 0x0000000105127846 */ /* 0x000fe4000380010e */
[----:B------:R-:W-:Y:S02]  /*0200*/  VIMNMX R5, PT, PT, R17, -0x1, !PT ;  /* 0xffffffff11057848 */ /* 0x000fe40007fe0100 */
[----:B------:R-:W-:Y:S01]  /*0210*/  IADD3 R2, PT, PT, R19, R3, RZ ;  /* 0x0000000313027210 */ /* 0x000fe20007ffe0ff */
[----:B------:R-:W-:Y:S01]  /*0220*/  IMAD.IADD R4, R3, 0x1, R18 ;  /* 0x0000000103047824 */ /* 0x000fe200078e0212 */
[----:B------:R-:W-:Y:S02]  /*0230*/  VIADDMNMX R8, R5, 0x2, R14, PT ;  /* 0x0000000205087846 */ /* 0x000fe4000380010e */
[----:B------:R-:W-:Y:S01]  /*0240*/  IADD3 R5, PT, PT, R19, R21, RZ ;  /* 0x0000001513057210 */ /* 0x000fe20007ffe0ff */
[----:B------:R-:W-:Y:S02]  /*0250*/  IMAD R2, R2, 0x3, RZ ;  /* 0x0000000302027824 */ /* 0x000fe400078e02ff */
[----:B------:R-:W-:-:S02]  /*0260*/  IMAD R4, R4, 0x3, RZ ;  /* 0x0000000304047824 */ /* 0x000fc400078e02ff */
[----:B------:R-:W-:Y:S01]  /*0270*/  IMAD.IADD R3, R3, 0x1, R8 ;  /* 0x0000000103037824 */ /* 0x000fe200078e0208 */
[----:B-1----:R-:W-:Y:S02]  /*0280*/  IADD3 R12, P0, PT, R2, UR8, RZ ;  /* 0x00000008020c7c10 */ /* 0x002fe4000ff1e0ff */
[----:B------:R-:W-:Y:S01]  /*0290*/  IADD3 R6, P1, PT, R4, UR8, RZ ;  /* 0x0000000804067c10 */ /* 0x000fe2000ff3e0ff */
[----:B------:R-:W-:Y:S01]  /*02a0*/  IMAD R3, R3, 0x3, RZ ;  /* 0x0000000303037824 */ /* 0x000fe200078e02ff */
[----:B------:R-:W-:Y:S01]  /*02b0*/  LEA.HI.X.SX32 R13, R2, UR9, 0x1, P0 ;  /* 0x00000009020d7c11 */ /* 0x000fe200080f0eff */
[----:B------:R-:W-:Y:S01]  /*02c0*/  IMAD R2, R5, 0x3, RZ ;  /* 0x0000000305027824 */ /* 0x000fe200078e02ff */
[----:B------:R-:W-:Y:S02]  /*02d0*/  LEA.HI.X.SX32 R7, R4, UR9, 0x1, P1 ;  /* 0x0000000904077c11 */ /* 0x000fe400088f0eff */
[C---:B------:R-:W-:Y:S01]  /*02e0*/  IADD3 R4, P0, PT, R3.reuse, UR8, RZ ;  /* 0x0000000803047c10 */ /* 0x040fe2000ff1e0ff */
[----:B------:R-:W-:Y:S01]  /*02f0*/  IMAD.IADD R9, R18, 0x1, R21 ;  /* 0x0000000112097824 */ /* 0x000fe200078e0215 */
[----:B--2---:R-:W4:Y:S02]  /*0300*/  LDG.E.U8 R23, desc[UR4][R12.64] ;  /* 0x000000040c177981 */ /* 0x004f24000c1e1100 */
[----:B------:R-:W-:Y:S01]  /*0310*/  LEA.HI.X.SX32 R5, R3, UR9, 0x1, P0 ;  /* 0x0000000903057c11 */ /* 0x000fe200080f0eff */
[----:B------:R-:W-:Y:S01]  /*0320*/  IMAD R3, R9, 0x3, RZ ;  /* 0x0000000309037824 */ /* 0x000fe200078e02ff */
[C---:B------:R-:W-:Y:S01]  /*0330*/  IADD3 R10, P0, PT, R2.reuse, UR8, RZ ;  /* 0x00000008020a7c10 */ /* 0x040fe2000ff1e0ff */
[----:B------:R-:W2:Y:S03]  /*0340*/  LDG.E.U8 R22, desc[UR4][R6.64] ;  /* 0x0000000406167981 */ /* 0x000ea6000c1e1100 */
[----:B------:R-:W-:Y:S01]  /*0350*/  LEA.HI.X.SX32 R11, R2, UR9, 0x1, P0 ;  /* 0x00000009020b7c11 */ /* 0x000fe200080f0eff */
[----:B------:R-:W3:Y:S01]  /*0360*/  LDG.E.U8 R20, desc[UR4][R4.64] ;  /* 0x0000000404147981 */ /* 0x000ee2000c1e1100 */
[----:B------:R-:W-:-:S03]  /*0370*/  IADD3 R2, P0, PT, R3, UR8, RZ ;  /* 0x0000000803027c10 */ /* 0x000fc6000ff1e0ff */
[----:B------:R-:W5:Y:S01]  /*0380*/  LDG.E.U8 R9, desc[UR4][R10.64] ;  /* 0x000000040a097981 */ /* 0x000f62000c1e1100 */
[----:B------:R-:W-:-:S05]  /*0390*/  LEA.HI.X.SX32 R3, R3, UR9, 0x1, P0 ;  /* 0x0000000903037c11 */ /* 0x000fca00080f0eff */
[----:B------:R-:W5:Y:S01]  /*03a0*/  LDG.E.U8 R16, desc[UR4][R2.64] ;  /* 0x0000000402107981 */ /* 0x000f62000c1e1100 */
[----:B------:R-:W-:Y:S02]  /*03b0*/  VIADDMNMX.U32 R15, R0, 0x2, R15, PT ;  /* 0x00000002000f7846 */ /* 0x000fe4000380000f */
[----:B------:R-:W-:Y:S02]  /*03c0*/  IADD3 R24, PT, PT, R8, R21, RZ ;  /* 0x0000001508187210 */ /* 0x000fe40007ffe0ff */
[----:B------:R-:W-:-:S05]  /*03d0*/  IADD3 R15, PT, PT, R15, -0x1, RZ ;  /* 0xffffffff0f0f7810 */ /* 0x000fca0007ffe0ff */
[----:B------:R-:W-:-:S04]  /*03e0*/  IMAD R15, R15, R14, -0x1 ;  /* 0xffffffff0f0f7424 */ /* 0x000fc800078e020e */
[C---:B------:R-:W-:Y:S01]  /*03f0*/  IMAD.IADD R21, R15.reuse, 0x1, R19 ;  /* 0x000000010f157824 */ /* 0x040fe200078e0213 */
[C---:B------:R-:W-:Y:S01]  /*0400*/  IADD3 R18, PT, PT, R15.reuse, R18, RZ ;  /* 0x000000120f127210 */ /* 0x040fe20007ffe0ff */
[----:B------:R-:W-:Y:S01]  /*0410*/  IMAD R19, R24, 0x3, RZ ;  /* 0x0000000318137824 */ /* 0x000fe200078e02ff */
[----:B------:R-:W-:Y:S01]  /*0420*/  IADD3 R15, PT, PT, R15, R8, RZ ;  /* 0x000000080f0f7210 */ /* 0x000fe20007ffe0ff */
[----:B------:R-:W-:-:S03]  /*0430*/  IMAD R21, R21, 0x3, RZ ;  /* 0x0000000315157824 */ /* 0x000fc600078e02ff */
[----:B------:R-:W-:Y:S01]  /*0440*/  IADD3 R8, P1, PT, R19, UR8, RZ ;  /* 0x0000000813087c10 */ /* 0x000fe2000ff3e0ff */
[----:B------:R-:W-:Y:S02]  /*0450*/  IMAD R25, R15, 0x3, RZ ;  /* 0x000000030f197824 */ /* 0x000fe400078e02ff */
[----:B----4-:R-:W-:Y:S02]  /*0460*/  IMAD R23, R23, UR12, RZ ;  /* 0x0000000c17177c24 */ /* 0x010fe4000f8e02ff */
[----:B--2---:R-:W-:-:S03]  /*0470*/  IMAD R22, R22, UR13, RZ ;  /* 0x0000000d16167c24 */ /* 0x004fc6000f8e02ff */
[----:B------:R-:W-:Y:S01]  /*0480*/  I2FP.F32.S32 R23, R23 ;  /* 0x0000001700177245 */ /* 0x000fe20000201400 */
[----:B---3--:R-:W-:Y:S01]  /*0490*/  IMAD R20, R20, UR14, RZ ;  /* 0x0000000e14147c24 */ /* 0x008fe2000f8e02ff */
[----:B------:R-:W-:Y:S01]  /*04a0*/  I2FP.F32.S32 R22, R22 ;  /* 0x0000001600167245 */ /* 0x000fe20000201400 */
[----:B-----5:R-:W-:-:S03]  /*04b0*/  IMAD R24, R9, UR15, RZ ;  /* 0x0000000f09187c24 */ /* 0x020fc6000f8e02ff */
[----:B------:R-:W-:Y:S01]  /*04c0*/  I2FP.F32.S32 R20, R20 ;  /* 0x0000001400147245 */ /* 0x000fe20000201400 */
[----:B------:R-:W-:Y:S01]  /*04d0*/  FADD R23, R23, R22 ;  /* 0x0000001617177221 */ /* 0x000fe20000000000 */
[----:B------:R-:W-:Y:S01]  /*04e0*/  IMAD R22, R18, 0x3, RZ ;  /* 0x0000000312167824 */ /* 0x000fe200078e02ff */
[----:B------:R-:W-:Y:S02]  /*04f0*/  IADD3 R18, P0, PT, R21, UR8, RZ ;  /* 0x0000000815127c10 */ /* 0x000fe4000ff1e0ff */
[----:B------:R-:W-:Y:S01]  /*0500*/  LEA.HI.X.SX32 R9, R19, UR9, 0x1, P1 ;  /* 0x0000000913097c11 */ /* 0x000fe200088f0eff */
[----:B------:R-:W-:Y:S01]  /*0510*/  FADD R23, R23, R20 ;  /* 0x0000001417177221 */ /* 0x000fe20000000000 */
[----:B------:R-:W-:Y:S01]  /*0520*/  I2FP.F32.S32 R26, R24 ;  /* 0x00000018001a7245 */ /* 0x000fe20000201400 */
[----:B------:R-:W-:Y:S01]  /*0530*/  IMAD R16, R16, UR16, RZ ;  /* 0x0000001010107c24 */ /* 0x000fe2000f8e02ff */
[----:B------:R-:W-:Y:S01]  /*0540*/  IADD3 R20, P1, PT, R22, UR8, RZ ;  /* 0x0000000816147c10 */ /* 0x000fe2000ff3e0ff */
[----:B------:R-:W2:Y:S01]  /*0550*/  LDG.E.U8 R24, desc[UR4][R8.64] ;  /* 0x0000000408187981 */ /* 0x000ea2000c1e1100 */
[----:B------:R-:W-:Y:S01]  /*0560*/  LEA.HI.X.SX32 R19, R21, UR9, 0x1, P0 ;  /* 0x0000000915137c11 */ /* 0x000fe200080f0eff */
[----:B------:R-:W-:Y:S01]  /*0570*/  FADD R26, R23, R26 ;  /* 0x0000001a171a7221 */ /* 0x000fe20000000000 */
[----:B------:R-:W-:-:S02]  /*0580*/  I2FP.F32.S32 R23, R16 ;  /* 0x0000001000177245 */ /* 0x000fc40000201400 */
[----:B------:R-:W-:Y:S01]  /*0590*/  LEA.HI.X.SX32 R21, R22, UR9, 0x1, P1 ;  /* 0x0000000916157c11 */ /* 0x000fe200088f0eff */
[----:B------:R-:W3:Y:S01]  /*05a0*/  LDG.E.U8 R15, desc[UR4][R18.64] ;  /* 0x00000004120f7981 */ /* 0x000ee2000c1e1100 */
[C---:B------:R-:W-:Y:S01]  /*05b0*/  IADD3 R22, P0, PT, R25.reuse, UR8, RZ ;  /* 0x0000000819167c10 */ /* 0x040fe2000ff1e0ff */
[----:B------:R-:W-:Y:S01]  /*05c0*/  FADD R26, R26, R23 ;  /* 0x000000171a1a7221 */ /* 0x000fe20000000000 */
[----:B------:R-:W0:Y:S01]  /*05d0*/  LDCU UR8, c[0x3][0x20] ;  /* 0x00c00400ff0877ac */ /* 0x000e220008000800 */
[----:B------:R-:W4:Y:S01]  /*05e0*/  LDG.E.U8 R16, desc[UR4][R20.64] ;  /* 0x0000000414107981 */ /* 0x000f22000c1e1100 */
[----:B------:R-:W-:-:S05]  /*05f0*/  LEA.HI.X.SX32 R23, R25, UR9, 0x1, P0 ;  /* 0x0000000919177c11 */ /* 0x000fca00080f0eff */
[----:B------:R-:W0:Y:S01]  /*0600*/  LDG.E.U8 R25, desc[UR4][R22.64] ;  /* 0x0000000416197981 */ /* 0x000e22000c1e1100 */
[----:B------:R-:W-:-:S04]  /*0610*/  IMAD R0, R0, R14, R17 ;  /* 0x0000000e00007224 */ /* 0x000fc800078e0211 */
[----:B------:R-:W-:-:S05]  /*0620*/  IMAD R0, R0, 0x3, RZ ;  /* 0x0000000300007824 */ /* 0x000fca00078e02ff */
[----:B------:R-:W-:Y:S01]  /*0630*/  IADD3 R14, P0, PT, R0, UR10, RZ ;  /* 0x0000000a000e7c10 */ /* 0x000fe2000ff1e0ff */
[----:B--2---:R-:W-:-:S05]  /*0640*/  IMAD R24, R24, UR17, RZ ;  /* 0x0000001118187c24 */ /* 0x004fca000f8e02ff */
[----:B------:R-:W-:Y:S01]  /*0650*/  I2FP.F32.S32 R27, R24 ;  /* 0x00000018001b7245 */ /* 0x000fe20000201400 */
[----:B---3--:R-:W-:Y:S02]  /*0660*/  IMAD R15, R15, UR18, RZ ;  /* 0x000000120f0f7c24 */ /* 0x008fe4000f8e02ff */
[----:B----4-:R-:W-:-:S03]  /*0670*/  IMAD R16, R16, UR19, RZ ;  /* 0x0000001310107c24 */ /* 0x010fc6000f8e02ff */
[----:B------:R-:W-:Y:S01]  /*0680*/  I2FP.F32.S32 R15, R15 ;  /* 0x0000000f000f7245 */ /* 0x000fe20000201400 */
[----:B------:R-:W-:Y:S01]  /*0690*/  FADD R26, R26, R27 ;  /* 0x0000001b1a1a7221 */ /* 0x000fe20000000000 */
[----:B------:R-:W-:Y:S01]  /*06a0*/  I2FP.F32.S32 R16, R16 ;  /* 0x0000001000107245 */ /* 0x000fe20000201400 */
[----:B0-----:R-:W-:Y:S02]  /*06b0*/  IMAD R25, R25, UR8, RZ ;  /* 0x0000000819197c24 */ /* 0x001fe4000f8e02ff */
[----:B------:R-:W-:-:S03]  /*06c0*/  FADD R15, R26, R15 ;  /* 0x0000000f1a0f7221 */ /* 0x000fc60000000000 */
[----:B------:R-:W-:Y:S01]  /*06d0*/  I2FP.F32.S32 R24, R25 ;  /* 0x0000001900187245 */ /* 0x000fe20000201400 */
[----:B------:R-:W-:-:S04]  /*06e0*/  FADD R15, R15, R16 ;  /* 0x000000100f0f7221 */ /* 0x000fc80000000000 */
[----:B------:R-:W-:-:S05]  /*06f0*/  FADD R15, R15, R24 ;  /* 0x000000180f0f7221 */ /* 0x000fca0000000000 */
[----:B------:R-:W-:-:S04]  /*0700*/  FMNMX R15, RZ, R15, !PT ;  /* 0x0000000fff0f7209 */ /* 0x000fc80007800000 */
[----:B------:R-:W-:-:S04]  /*0710*/  FMNMX R16, R15, 255, PT ;  /* 0x437f00000f107809 */ /* 0x000fc80003800000 */
[----:B------:R-:W0:Y:S01]  /*0720*/  F2I.U32.TRUNC.NTZ R17, R16 ;  /* 0x0000001000117305 */ /* 0x000e22000020f000 */
[----:B------:R-:W-:-:S05]  /*0730*/  LEA.HI.X.SX32 R15, R0, UR11, 0x1, P0 ;  /* 0x0000000b000f7c11 */ /* 0x000fca00080f0eff */
[----:B0-----:R0:W-:Y:S04]  /*0740*/  STG.E.U8 desc[UR4][R14.64], R17 ;  /* 0x000000110e007986 */ /* 0x0011e8000c101104 */
[----:B------:R-:W2:Y:S04]  /*0750*/  LDG.E.U8 R24, desc[UR4][R12.64+0x1] ;  /* 0x000001040c187981 */ /* 0x000ea8000c1e1100 */
[----:B------:R-:W3:Y:S04]  /*0760*/  LDG.E.U8 R25, desc[UR4][R6.64+0x1] ;  /* 0x0000010406197981 */ /* 0x000ee8000c1e1100 */
[----:B------:R-:W4:Y:S04]  /*0770*/  LDG.E.U8 R26, desc[UR4][R4.64+0x1] ;  /* 0x00000104041a7981 */ /* 0x000f28000c1e1100 */
[----:B------:R-:W5:Y:S04]  /*0780*/  LDG.E.U8 R0, desc[UR4][R10.64+0x1] ;  /* 0x000001040a007981 */ /* 0x000f68000c1e1100 */
[----:B------:R-:W5:Y:S01]  /*0790*/  LDG.E.U8 R16, desc[UR4][R2.64+0x1] ;  /* 0x0000010402107981 */ /* 0x000f62000c1e1100 */
[----:B--2---:R-:W-:-:S02]  /*07a0*/  IMAD R24, R24, UR12, RZ ;  /* 0x0000000c18187c24 */ /* 0x004fc4000f8e02ff */
[----:B---3--:R-:W-:-:S03]  /*07b0*/  IMAD R25, R25, UR13, RZ ;  /* 0x0000000d19197c24 */ /* 0x008fc6000f8e02ff */
[----:B------:R-:W-:Y:S02]  /*07c0*/  I2FP.F32.S32 R24, R24 ;  /* 0x0000001800187245 */ /* 0x000fe40000201400 */
[----:B------:R-:W-:Y:S01]  /*07d0*/  I2FP.F32.S32 R25, R25 ;  /* 0x0000001900197245 */ /* 0x000fe20000201400 */
[----:B----4-:R-:W-:-:S04]  /*07e0*/  IMAD R26, R26, UR14, RZ ;  /* 0x0000000e1a1a7c24 */ /* 0x010fc8000f8e02ff */
[----:B------:R-:W-:Y:S01]  /*07f0*/  FADD R24, R24, R25 ;  /* 0x0000001918187221 */ /* 0x000fe20000000000 */
[----:B-----5:R-:W-:Y:S01]  /*0800*/  IMAD R25, R0, UR15, RZ ;  /* 0x0000000f00197c24 */ /* 0x020fe2000f8e02ff */
[----:B0-----:R-:W-:Y:S01]  /*0810*/  I2FP.F32.S32 R17, R26 ;  /* 0x0000001a00117245 */ /* 0x001fe20000201400 */
[----:B------:R-:W2:Y:S03]  /*0820*/  LDG.E.U8 R0, desc[UR4][R8.64+0x1] ;  /* 0x0000010408007981 */ /* 0x000ea6000c1e1100 */
[----:B------:R-:W-:Y:S01]  /*0830*/  I2FP.F32.S32 R25, R25 ;  /* 0x0000001900197245 */ /* 0x000fe20000201400 */
[----:B------:R-:W-:Y:S02]  /*0840*/  FADD R24, R24, R17 ;  /* 0x0000001118187221 */ /* 0x000fe40000000000 */
[----:B------:R-:W3:Y:S02]  /*0850*/  LDG.E.U8 R17, desc[UR4][R18.64+0x1] ;  /* 0x0000010412117981 */ /* 0x000ee4000c1e1100 */
[----:B------:R-:W-:-:S02]  /*0860*/  FADD R26, R24, R25 ;  /* 0x00000019181a7221 */ /* 0x000fc40000000000 */
[----:B------:R-:W4:Y:S04]  /*0870*/  LDG.E.U8 R25, desc[UR4][R20.64+0x1] ;  /* 0x0000010414197981 */ /* 0x000f28000c1e1100 */
[----:B------:R-:W5:Y:S01]  /*0880*/  LDG.E.U8 R24, desc[UR4][R22.64+0x1] ;  /* 0x0000010416187981 */ /* 0x000f62000c1e1100 */
[----:B------:R-:W-:-:S05]  /*0890*/  IMAD R16, R16, UR16, RZ ;  /* 0x0000001010107c24 */ /* 0x000fca000f8e02ff */
[----:B------:R-:W-:-:S05]  /*08a0*/  I2FP.F32.S32 R27, R16 ;  /* 0x00000010001b7245 */ /* 0x000fca0000201400 */
[----:B------:R-:W-:Y:S01]  /*08b0*/  FADD R26, R26, R27 ;  /* 0x0000001b1a1a7221 */ /* 0x000fe20000000000 */
[----:B--2---:R-:W-:-:S05]  /*08c0*/  IMAD R0, R0, UR17, RZ ;  /* 0x0000001100007c24 */ /* 0x004fca000f8e02ff */
[----:B------:R-:W-:Y:S01]  /*08d0*/  I2FP.F32.S32 R27, R0 ;  /* 0x00000000001b7245 */ /* 0x000fe20000201400 */
[----:B---3--:R-:W-:Y:S02]  /*08e0*/  IMAD R17, R17, UR18, RZ ;  /* 0x0000001211117c24 */ /* 0x008fe4000f8e02ff */
[----:B----4-:R-:W-:-:S03]  /*08f0*/  IMAD R25, R25, UR19, RZ ;  /* 0x0000001319197c24 */ /* 0x010fc6000f8e02ff */
[----:B------:R-:W-:Y:S01]  /*0900*/  I2FP.F32.S32 R17, R17 ;  /* 0x0000001100117245 */ /* 0x000fe20000201400 */
[----:B------:R-:W-:Y:S01]  /*0910*/  FADD R26, R26, R27 ;  /* 0x0000001b1a1a7221 */ /* 0x000fe20000000000 */
[----:B-----5:R-:W-:Y:S01]  /*0920*/  IMAD R24, R24, UR8, RZ ;  /* 0x0000000818187c24 */ /* 0x020fe2000f8e02ff */
[----:B------:R-:W-:Y:S02]  /*0930*/  I2FP.F32.S32 R0, R25 ;  /* 0x0000001900007245 */ /* 0x000fe40000201400 */
[----:B------:R-:W-:Y:S02]  /*0940*/  FADD R17, R26, R17 ;  /* 0x000000111a117221 */ /* 0x000fe40000000000 */
[----:B------:R-:W-:Y:S02]  /*0950*/  I2FP.F32.S32 R25, R24 ;  /* 0x0000001800197245 */ /* 0x000fe40000201400 */
[----:B------:R-:W-:-:S04]  /*0960*/  FADD R0, R17, R0 ;  /* 0x0000000011007221 */ /* 0x000fc80000000000 */
[----:B------:R-:W-:-:S05]  /*0970*/  FADD R0, R0, R25 ;  /* 0x0000001900007221 */ /* 0x000fca0000000000 */
[----:B------:R-:W-:-:S04]  /*0980*/  FMNMX R0, RZ, R0, !PT ;  /* 0x00000000ff007209 */ /* 0x000fc80007800000 */
[----:B------:R-:W-:-:S04]  /*0990*/  FMNMX R0, R0, 255, PT ;  /* 0x437f000000007809 */ /* 0x000fc80003800000 */
[----:B------:R-:W0:Y:S02]  /*09a0*/  F2I.U32.TRUNC.NTZ R17, R0 ;  /* 0x0000000000117305 */ /* 0x000e24000020f000 */
[----:B0-----:R-:W-:Y:S04]  /*09b0*/  STG.E.U8 desc[UR4][R14.64+0x1], R17 ;  /* 0x000001110e007986 */ /* 0x001fe8000c101104 */
[----:B------:R-:W2:Y:S04]  /*09c0*/  LDG.E.U8 R12, desc[UR4][R12.64+0x2] ;  /* 0x000002040c0c7981 */ /* 0x000ea8000c1e1100 */
[----:B------:R-:W3:Y:S04]  /*09d0*/  LDG.E.U8 R6, desc[UR4][R6.64+0x2] ;  /* 0x0000020406067981 */ /* 0x000ee8000c1e1100 */
[----:B------:R-:W4:Y:S04]  /*09e0*/  LDG.E.U8 R4, desc[UR4][R4.64+0x2] ;  /* 0x0000020404047981 */ /* 0x000f28000c1e1100 */
[----:B------:R-:W5:Y:S04]  /*09f0*/  LDG.E.U8 R10, desc[UR4][R10.64+0x2] ;  /* 0x000002040a0a7981 */ /* 0x000f68000c1e1100 */
[----:B------:R0:W5:Y:S04]  /*0a00*/  LDG.E.U8 R2, desc[UR4][R2.64+0x2] ;  /* 0x0000020402027981 */ /* 0x000168000c1e1100 */
[----:B------:R-:W5:Y:S04]  /*0a10*/  LDG.E.U8 R8, desc[UR4][R8.64+0x2] ;  /* 0x0000020408087981 */ /* 0x000f68000c1e1100 */
[----:B------:R-:W5:Y:S04]  /*0a20*/  LDG.E.U8 R18, desc[UR4][R18.64+0x2] ;  /* 0x0000020412127981 */ /* 0x000f68000c1e1100 */
[----:B------:R-:W5:Y:S04]  /*0a30*/  LDG.E.U8 R20, desc[UR4][R20.64+0x2] ;  /* 0x0000020414147981 */ /* 0x000f68000c1e1100 */
[----:B------:R-:W5:Y:S01]  /*0a40*/  LDG.E.U8 R22, desc[UR4][R22.64+0x2] ;  /* 0x0000020416167981 */ /* 0x000f62000c1e1100 */
[----:B--2---:R-:W-:-:S02]  /*0a50*/  IMAD R0, R12, UR12, RZ ;  /* 0x0000000c0c007c24 */ /* 0x004fc4000f8e02ff */
[----:B---3--:R-:W-:-:S03]  /*0a60*/  IMAD R16, R6, UR13, RZ ;  /* 0x0000000d06107c24 */ /* 0x008fc6000f8e02ff */
[----:B------:R-:W-:Y:S01]  /*0a70*/  I2FP.F32.S32 R0, R0 ;  /* 0x0000000000007245 */ /* 0x000fe20000201400 */
[----:B----4-:R-:W-:Y:S01]  /*0a80*/  IMAD R12, R4, UR14, RZ ;  /* 0x0000000e040c7c24 */ /* 0x010fe2000f8e02ff */
[----:B------:R-:W-:Y:S01]  /*0a90*/  I2FP.F32.S32 R5, R16 ;  /* 0x0000001000057245 */ /* 0x000fe20000201400 */
[----:B-----5:R-:W-:-:S03]  /*0aa0*/  IMAD R10, R10, UR15, RZ ;  /* 0x0000000f0a0a7c24 */ /* 0x020fc6000f8e02ff */
[----:B0-----:R-:W-:Y:S01]  /*0ab0*/  I2FP.F32.S32 R3, R12 ;  /* 0x0000000c00037245 */ /* 0x001fe20000201400 */
[----:B------:R-:W-:Y:S01]  /*0ac0*/  FADD R0, R0, R5 ;  /* 0x0000000500007221 */ /* 0x000fe20000000000 */
[----:B------:R-:W-:Y:S01]  /*0ad0*/  IMAD R2, R2, UR16, RZ ;  /* 0x0000001002027c24 */ /* 0x000fe2000f8e02ff */
[----:B------:R-:W-:Y:S02]  /*0ae0*/  I2FP.F32.S32 R5, R10 ;  /* 0x0000000a00057245 */ /* 0x000fe40000201400 */
[----:B------:R-:W-:Y:S01]  /*0af0*/  FADD R0, R0, R3 ;  /* 0x0000000300007221 */ /* 0x000fe20000000000 */
[----:B------:R-:W-:Y:S01]  /*0b00*/  IMAD R8, R8, UR17, RZ ;  /* 0x0000001108087c24 */ /* 0x000fe2000f8e02ff */
[----:B------:R-:W-:Y:S02]  /*0b10*/  I2FP.F32.S32 R3, R2 ;  /* 0x0000000200037245 */ /* 0x000fe40000201400 */
[----:B------:R-:W-:Y:S01]  /*0b20*/  FADD R0, R0, R5 ;  /* 0x0000000500007221 */ /* 0x000fe20000000000 */
[----:B------:R-:W-:Y:S01]  /*0b30*/  IMAD R18, R18, UR18, RZ ;  /* 0x0000001212127c24 */ /* 0x000fe2000f8e02ff */
[----:B------:R-:W-:-:S02]  /*0b40*/  I2FP.F32.S32 R5, R8 ;  /* 0x0000000800057245 */ /* 0x000fc40000201400 */
[----:B------:R-:W-:Y:S01]  /*0b50*/  FADD R0, R0, R3 ;  /* 0x0000000300007221 */ /* 0x000fe20000000000 */
[----:B------:R-:W-:Y:S01]  /*0b60*/  IMAD R20, R20, UR19, RZ ;  /* 0x0000001314147c24 */ /* 0x000fe2000f8e02ff */
[----:B------:R-:W-:Y:S02]  /*0b70*/  I2FP.F32.S32 R3, R18 ;  /* 0x0000001200037245 */ /* 0x000fe40000201400 */
[----:B------:R-:W-:Y:S01]  /*0b80*/  FADD R0, R0, R5 ;  /* 0x0000000500007221 */ /* 0x000fe20000000000 */
[----:B------:R-:W-:Y:S01]  /*0b90*/  IMAD R22, R22, UR8, RZ ;  /* 0x0000000816167c24 */ /* 0x000fe2000f8e02ff */
[----:B------:R-:W-:Y:S02]  /*0ba0*/  I2FP.F32.S32 R5, R20 ;  /* 0x0000001400057245 */ /* 0x000fe40000201400 */
[----:B------:R-:W-:Y:S02]  /*0bb0*/  FADD R0, R0, R3 ;  /* 0x0000000300007221 */ /* 0x000fe40000000000 */
[----:B------:R-:W-:-:S02]  /*0bc0*/  I2FP.F32.S32 R3, R22 ;  /* 0x0000001600037245 */ /* 0x000fc40000201400 */
[----:B------:R-:W-:-:S04]  /*0bd0*/  FADD R0, R0, R5 ;  /* 0x0000000500007221 */ /* 0x000fc80000000000 */
[----:B------:R-:W-:-:S05]  /*0be0*/  FADD R0, R0, R3 ;  /* 0x0000000300007221 */ /* 0x000fca0000000000 */
[----:B------:R-:W-:-:S04]  /*0bf0*/  FMNMX R0, RZ, R0, !PT ;  /* 0x00000000ff007209 */ /* 0x000fc80007800000 */
[----:B------:R-:W-:-:S04]  /*0c00*/  FMNMX R0, R0, 255, PT ;  /* 0x437f000000007809 */ /* 0x000fc80003800000 */
[----:B------:R-:W0:Y:S02]  /*0c10*/  F2I.U32.TRUNC.NTZ R3, R0 ;  /* 0x0000000000037305 */ /* 0x000e24000020f000 */
[----:B0-----:R-:W-:Y:S01]  /*0c20*/  STG.E.U8 desc[UR4][R14.64+0x2], R3 ;  /* 0x000002030e007986 */ /* 0x001fe2000c101104 */
[----:B------:R-:W-:Y:S05]  /*0c30*/  EXIT ;  /* 0x000000000000794d */ /* 0x000fea0003800000 */
.L_x_0:
[----:B------:R-:W-:-:S00]  /*0c40*/  BRA `(.L_x_0) ;  /* 0xfffffffc00fc7947 */ /* 0x000fc0000383ffff */
[----:B------:R-:W-:-:S00]  /*0c50*/  NOP ;  /* 0x0000000000007918 */ /* 0x000fc00000000000 */
        /* <DEDUP_REMOVED lines=10> */
.L_x_1:


//--------------------- .nv.shared.reserved.0     --------------------------
	.section	.nv.shared.reserved.0,"aw",@nobits
	.weak		__nv_reservedSMEM_offset_0_alias
	.size		__nv_reservedSMEM_offset_0_alias, 0, 64
	.other		__nv_reservedSMEM_offset_0_alias,@"STO_CUDA_RESERVED_SHARED STV_DEFAULT"
__nv_reservedSMEM_offset_0_alias:
	.zero		0
	.zero		64


//--------------------- .nv.constant0._Z15applyEdgeFilterPKhPhii --------------------------
	.section	.nv.constant0._Z15applyEdgeFilterPKhPhii,"a",@progbits
	.sectionflags	@""
	.align	4
.nv.constant0._Z15applyEdgeFilterPKhPhii:
	.zero		920


//--------------------- SYMBOLS --------------------------

	.type		.nv.reservedSmem.offset0,@object
	.size		.nv.reservedSmem.offset0,0x4
